//
// Generated by NVIDIA NVVM Compiler
//
// Compiler Build ID: CL-36424714
// Cuda compilation tools, release 13.0, V13.0.88
// Based on NVVM 20.0.0
//

.version 9.0
.target sm_100
.address_size 64

	// .globl	_Z4scanPiS_

.visible .entry _Z4scanPiS_(
	.param .u64 .ptr .align 1 _Z4scanPiS__param_0,
	.param .u64 .ptr .align 1 _Z4scanPiS__param_1
)
{
	.reg .pred 	%p<12>;
	.reg .b16 	%rs<9>;
	.reg .b32 	%r<114>;
	.reg .b64 	%rd<17>;

	ld.param.u64 	%rd8, [_Z4scanPiS__param_0];
	ld.param.u64 	%rd7, [_Z4scanPiS__param_1];
	cvta.to.global.u64 	%rd1, %rd8;
	mov.u32 	%r28, %tid.x;
	mov.u32 	%r29, %ctaid.x;
	mov.u32 	%r30, %ntid.x;
	mad.lo.s32 	%r31, %r29, %r30, %r28;
	setp.gt.s32 	%p1, %r31, 99;
	@%p1 bra 	$L__BB0_17;
	add.s64 	%rd2, %rd1, 32;
	cvta.to.global.u64 	%rd3, %rd7;
	mov.b32 	%r101, 0;
	mov.b16 	%rs7, 0;
	mov.u16 	%rs8, %rs7;
$L__BB0_2:
	mov.u32 	%r1, %r101;
	add.s32 	%r101, %r1, 1;
	add.s16 	%rs7, %rs7, 1;
	add.s16 	%rs8, %rs8, 1;
	setp.lt.u32 	%p2, %r1, 15;
	mov.b32 	%r108, 0;
	mov.u32 	%r113, %r108;
	@%p2 bra 	$L__BB0_5;
	and.b32  	%r108, %r101, 2147483632;
	neg.s32 	%r102, %r108;
	mov.b32 	%r113, 0;
	mov.u64 	%rd16, %rd2;
$L__BB0_4:
	.pragma "nounroll";
	ld.global.u32 	%r36, [%rd16+-32];
	add.s32 	%r37, %r36, %r113;
	ld.global.u32 	%r38, [%rd16+-28];
	add.s32 	%r39, %r38, %r37;
	ld.global.u32 	%r40, [%rd16+-24];
	add.s32 	%r41, %r40, %r39;
	ld.global.u32 	%r42, [%rd16+-20];
	add.s32 	%r43, %r42, %r41;
	ld.global.u32 	%r44, [%rd16+-16];
	add.s32 	%r45, %r44, %r43;
	ld.global.u32 	%r46, [%rd16+-12];
	add.s32 	%r47, %r46, %r45;
	ld.global.u32 	%r48, [%rd16+-8];
	add.s32 	%r49, %r48, %r47;
	ld.global.u32 	%r50, [%rd16+-4];
	add.s32 	%r51, %r50, %r49;
	ld.global.u32 	%r52, [%rd16];
	add.s32 	%r53, %r52, %r51;
	ld.global.u32 	%r54, [%rd16+4];
	add.s32 	%r55, %r54, %r53;
	ld.global.u32 	%r56, [%rd16+8];
	add.s32 	%r57, %r56, %r55;
	ld.global.u32 	%r58, [%rd16+12];
	add.s32 	%r59, %r58, %r57;
	ld.global.u32 	%r60, [%rd16+16];
	add.s32 	%r61, %r60, %r59;
	ld.global.u32 	%r62, [%rd16+20];
	add.s32 	%r63, %r62, %r61;
	ld.global.u32 	%r64, [%rd16+24];
	add.s32 	%r65, %r64, %r63;
	ld.global.u32 	%r66, [%rd16+28];
	add.s32 	%r113, %r66, %r65;
	add.s32 	%r102, %r102, 16;
	add.s64 	%rd16, %rd16, 64;
	setp.ne.s32 	%p3, %r102, 0;
	@%p3 bra 	$L__BB0_4;
$L__BB0_5:
	and.b32  	%r67, %r101, 15;
	setp.eq.s32 	%p4, %r67, 0;
	@%p4 bra 	$L__BB0_15;
	cvt.u32.u16 	%r69, %rs8;
	and.b32  	%r12, %r69, 15;
	add.s32 	%r70, %r12, -1;
	setp.lt.u32 	%p5, %r70, 7;
	@%p5 bra 	$L__BB0_8;
	mul.wide.u32 	%rd9, %r108, 4;
	add.s64 	%rd10, %rd1, %rd9;
	ld.global.u32 	%r71, [%rd10];
	add.s32 	%r72, %r71, %r113;
	ld.global.u32 	%r73, [%rd10+4];
	add.s32 	%r74, %r73, %r72;
	ld.global.u32 	%r75, [%rd10+8];
	add.s32 	%r76, %r75, %r74;
	ld.global.u32 	%r77, [%rd10+12];
	add.s32 	%r78, %r77, %r76;
	ld.global.u32 	%r79, [%rd10+16];
	add.s32 	%r80, %r79, %r78;
	ld.global.u32 	%r81, [%rd10+20];
	add.s32 	%r82, %r81, %r80;
	ld.global.u32 	%r83, [%rd10+24];
	add.s32 	%r84, %r83, %r82;
	ld.global.u32 	%r85, [%rd10+28];
	add.s32 	%r113, %r85, %r84;
	add.s32 	%r108, %r108, 8;
$L__BB0_8:
	and.b32  	%r86, %r12, 7;
	setp.eq.s32 	%p6, %r86, 0;
	@%p6 bra 	$L__BB0_15;
	cvt.u32.u16 	%r88, %rs7;
	and.b32  	%r89, %r88, 7;
	and.b32  	%r18, %r88, 3;
	add.s32 	%r90, %r89, -1;
	setp.lt.u32 	%p7, %r90, 3;
	@%p7 bra 	$L__BB0_11;
	mul.wide.u32 	%rd11, %r108, 4;
	add.s64 	%rd12, %rd1, %rd11;
	ld.global.u32 	%r91, [%rd12];
	add.s32 	%r92, %r91, %r113;
	ld.global.u32 	%r93, [%rd12+4];
	add.s32 	%r94, %r93, %r92;
	ld.global.u32 	%r95, [%rd12+8];
	add.s32 	%r96, %r95, %r94;
	ld.global.u32 	%r97, [%rd12+12];
	add.s32 	%r113, %r97, %r96;
	add.s32 	%r108, %r108, 4;
$L__BB0_11:
	setp.eq.s32 	%p8, %r18, 0;
	@%p8 bra 	$L__BB0_15;
	mul.wide.u32 	%rd13, %r108, 4;
	add.s64 	%rd6, %rd1, %rd13;
	ld.global.u32 	%r98, [%rd6];
	add.s32 	%r113, %r98, %r113;
	setp.eq.s32 	%p9, %r18, 1;
	@%p9 bra 	$L__BB0_15;
	ld.global.u32 	%r99, [%rd6+4];
	add.s32 	%r113, %r99, %r113;
	setp.eq.s32 	%p10, %r18, 2;
	@%p10 bra 	$L__BB0_15;
	ld.global.u32 	%r100, [%rd6+8];
	add.s32 	%r113, %r100, %r113;
$L__BB0_15:
	mul.wide.u32 	%rd14, %r1, 4;
	add.s64 	%rd15, %rd3, %rd14;
	st.global.u32 	[%rd15], %r113;
	setp.ne.s32 	%p11, %r101, 100;
	@%p11 bra 	$L__BB0_2;
	bar.sync 	0;
$L__BB0_17:
	ret;

}


// ===== COMPILED SASS (sm_100) =====

	.target	sm_100

	.elftype	@"ET_EXEC"


//--------------------- .note.nv.tkinfo           --------------------------
	.section	.note.nv.tkinfo,"",@"SHT_NOTE"
	.sectionflags	@"SHF_NOTE_NV_TKINFO"
	.tkinfo
        /*0018*/ 	.word	0x00000002
        /*0030*/ 	.string	""
        /*0030*/ 	.string	"ptxas"
        /*0030*/ 	.string	"Cuda compilation tools, release 13.0, V13.0.88"
        /*0030*/ 	.string	"Build cuda_13.0.r13.0/compiler.36424714_0"
        /*0030*/ 	.string	"-arch sm_100 -m 64 "



//--------------------- .note.nv.cuinfo           --------------------------
	.section	.note.nv.cuinfo,"",@"SHT_NOTE"
	.sectionflags	@"SHF_NOTE_NV_CUINFO"
        /*0018*/ 	.short	0x0002
        /*001a*/ 	.short	0x0064
        /*001c*/ 	.short	0x0082
	.zero		2


//--------------------- .nv.info                  --------------------------
	.section	.nv.info,"",@"SHT_CUDA_INFO"
	.align	4


	//----- nvinfo : EIATTR_REGCOUNT
	.align		4
        /*0000*/ 	.byte	0x04, 0x2f
        /*0002*/ 	.short	(.L_1 - .L_0)
	.align		4
.L_0:
        /*0004*/ 	.word	index@(_Z4scanPiS_)
        /*0008*/ 	.word	0x0000001a


	//----- nvinfo : EIATTR_FRAME_SIZE
	.align		4
.L_1:
        /*000c*/ 	.byte	0x04, 0x11
        /*000e*/ 	.short	(.L_3 - .L_2)
	.align		4
.L_2:
        /*0010*/ 	.word	index@(_Z4scanPiS_)
        /*0014*/ 	.word	0x00000000


	//----- nvinfo : EIATTR_MIN_STACK_SIZE
	.align		4
.L_3:
        /*0018*/ 	.byte	0x04, 0x12
        /*001a*/ 	.short	(.L_5 - .L_4)
	.align		4
.L_4:
        /*001c*/ 	.word	index@(_Z4scanPiS_)
        /*0020*/ 	.word	0x00000000
.L_5:


//--------------------- .nv.compat                --------------------------
	.section	.nv.compat,"",@"SHT_CUDA_COMPAT_INFO"
	.align	4
        /*0000*/ 	.byte	0x02, 0x09, 0x00, 0x00, 0x02, 0x02, 0x01, 0x00, 0x02, 0x05, 0x05, 0x00, 0x03, 0x07, 0x01, 0x01
        /*0010*/ 	.byte	0x02, 0x03, 0x00, 0x00, 0x02, 0x06, 0x01, 0x00, 0x04, 0x0b, 0x08, 0x00, 0x09, 0x00, 0x00, 0x00
        /*0020*/ 	.byte	0x00, 0x00, 0x00, 0x00


//--------------------- .nv.info._Z4scanPiS_      --------------------------
	.section	.nv.info._Z4scanPiS_,"",@"SHT_CUDA_INFO"
	.sectionflags	@""
	.align	4


	//----- nvinfo : EIATTR_CUDA_API_VERSION
	.align		4
        /*0000*/ 	.byte	0x04, 0x37
        /*0002*/ 	.short	(.L_7 - .L_6)
.L_6:
        /*0004*/ 	.word	0x00000082


	//----- nvinfo : EIATTR_KPARAM_INFO
	.align		4
.L_7:
        /*0008*/ 	.byte	0x04, 0x17
        /*000a*/ 	.short	(.L_9 - .L_8)
.L_8:
        /*000c*/ 	.word	0x00000000
        /*0010*/ 	.short	0x0001
        /*0012*/ 	.short	0x0008
        /*0014*/ 	.byte	0x00, 0xf5, 0x21, 0x00


	//----- nvinfo : EIATTR_KPARAM_INFO
	.align		4
.L_9:
        /*0018*/ 	.byte	0x04, 0x17
        /*001a*/ 	.short	(.L_11 - .L_10)
.L_10:
        /*001c*/ 	.word	0x00000000
        /*0020*/ 	.short	0x0000
        /*0022*/ 	.short	0x0000
        /*0024*/ 	.byte	0x00, 0xf5, 0x21, 0x00


	//----- nvinfo : EIATTR_SPARSE_MMA_MASK
	.align		4
.L_11:
        /*0028*/ 	.byte	0x03, 0x50
        /*002a*/ 	.short	0x0000


	//----- nvinfo : EIATTR_MAXREG_COUNT
	.align		4
        /*002c*/ 	.byte	0x03, 0x1b
        /*002e*/ 	.short	0x00ff


	//----- nvinfo : EIATTR_NUM_BARRIERS
	.align		4
        /*0030*/ 	.byte	0x02, 0x4c
        /*0032*/ 	.byte	0x01
	.zero		1


	//----- nvinfo : EIATTR_MERCURY_ISA_VERSION
	.align		4
        /*0034*/ 	.byte	0x03, 0x5f
        /*0036*/ 	.short	0x0101


	//----- nvinfo : EIATTR_VRC_CTA_INIT_COUNT
	.align		4
        /*0038*/ 	.byte	0x02, 0x4a
	.zero		1
	.zero		1


	//----- nvinfo : EIATTR_EXIT_INSTR_OFFSETS
	.align		4
        /*003c*/ 	.byte	0x04, 0x1c
        /*003e*/ 	.short	(.L_13 - .L_12)


	//   ....[0]....
.L_12:
        /*0040*/ 	.word	0x00000060


	//   ....[1]....
        /*0044*/ 	.word	0x00000740


	//----- nvinfo : EIATTR_CBANK_PARAM_SIZE
	.align		4
.L_13:
        /*0048*/ 	.byte	0x03, 0x19
        /*004a*/ 	.short	0x0010


	//----- nvinfo : EIATTR_PARAM_CBANK
	.align		4
        /*004c*/ 	.byte	0x04, 0x0a
        /*004e*/ 	.short	(.L_15 - .L_14)
	.align		4
.L_14:
        /*0050*/ 	.word	index@(.nv.constant0._Z4scanPiS_)
        /*0054*/ 	.short	0x0380
        /*0056*/ 	.short	0x0010


	//----- nvinfo : EIATTR_SW_WAR
	.align		4
.L_15:
        /*0058*/ 	.byte	0x04, 0x36
        /*005a*/ 	.short	(.L_17 - .L_16)
.L_16:
        /*005c*/ 	.word	0x00000008
.L_17:


//--------------------- .nv.callgraph             --------------------------
	.section	.nv.callgraph,"",@"SHT_CUDA_CALLGRAPH"
	.align	4
	.sectionentsize	8
	.align		4
        /*0000*/ 	.word	0x00000000
	.align		4
        /*0004*/ 	.word	0xffffffff
	.align		4
        /*0008*/ 	.word	0x00000000
	.align		4
        /*000c*/ 	.word	0xfffffffe
	.align		4
        /*0010*/ 	.word	0x00000000
	.align		4
        /*0014*/ 	.word	0xfffffffd
	.align		4
        /*0018*/ 	.word	0x00000000
	.align		4
        /*001c*/ 	.word	0xfffffffc


//--------------------- .text._Z4scanPiS_         --------------------------
	.section	.text._Z4scanPiS_,"ax",@progbits
	.align	128
        .global         _Z4scanPiS_
        .type           _Z4scanPiS_,@function
        .size           _Z4scanPiS_,(.L_x_7 - _Z4scanPiS_)
        .other          _Z4scanPiS_,@"STO_CUDA_ENTRY STV_DEFAULT"
_Z4scanPiS_:
.text._Z4scanPiS_:
[----:B------:R-:W-:Y:S01]  /*0000*/  LDC R1, c[0x0][0x37c] ;  /* 0x0000df00ff017b82 */ /* 0x000fe20000000800 */
[----:B------:R-:W0:Y:S07]  /*0010*/  S2R R0, SR_TID.X ;  /* 0x0000000000007919 */ /* 0x000e2e0000002100 */
[----:B------:R-:W0:Y:S08]  /*0020*/  S2UR UR4, SR_CTAID.X ;  /* 0x00000000000479c3 */ /* 0x000e300000002500 */
[----:B------:R-:W0:Y:S02]  /*0030*/  LDC R3, c[0x0][0x360] ;  /* 0x0000d800ff037b82 */ /* 0x000e240000000800 */
[----:B0-----:R-:W-:-:S05]  /*0040*/  IMAD R0, R3, UR4, R0 ;  /* 0x0000000403007c24 */ /* 0x001fca000f8e0200 */
[----:B------:R-:W-:-:S13]  /*0050*/  ISETP.GT.AND P0, PT, R0, 0x63, PT ;  /* 0x000000630000780c */ /* 0x000fda0003f04270 */
[----:B------:R-:W-:Y:S05]  /*0060*/  @P0 EXIT ;  /* 0x000000000000094d */ /* 0x000fea0003800000 */
[----:B------:R-:W0:Y:S01]  /*0070*/  LDCU.64 UR6, c[0x0][0x380] ;  /* 0x00007000ff0677ac */ /* 0x000e220008000a00 */
[----:B------:R-:W-:Y:S02]  /*0080*/  PRMT R6, RZ, 0x7610, R6 ;  /* 0x00007610ff067816 */ /* 0x000fe40000000006 */
[----:B------:R-:W-:Y:S01]  /*0090*/  PRMT R7, RZ, 0x7610, R7 ;  /* 0x00007610ff077816 */ /* 0x000fe20000000007 */
[----:B------:R-:W1:Y:S01]  /*00a0*/  LDCU.64 UR10, c[0x0][0x358] ;  /* 0x00006b00ff0a77ac */ /* 0x000e620008000a00 */
[----:B------:R-:W-:Y:S01]  /*00b0*/  UMOV UR4, URZ ;  /* 0x000000ff00047c82 */ /* 0x000fe20008000000 */
[----:B0-----:R-:W-:-:S04]  /*00c0*/  UIADD3 UR6, UP0, UPT, UR6, 0x20, URZ ;  /* 0x0000002006067890 */ /* 0x001fc8000ff1e0ff */
[----:B-1----:R-:W-:-:S12]  /*00d0*/  UIADD3.X UR7, UPT, UPT, URZ, UR7, URZ, UP0, !UPT ;  /* 0x00000007ff077290 */ /* 0x002fd800087fe4ff */
.L_x_5:
[----:B------:R-:W-:Y:S02]  /*00e0*/  UISETP.GE.U32.AND UP2, UPT, UR4, 0xf, UPT ;  /* 0x0000000f0400788c */ /* 0x000fe4000bf46070 */
[----:B0-----:R-:W-:Y:S01]  /*00f0*/  IMAD.U32 R2, RZ, RZ, UR4 ;  /* 0x00000004ff027e24 */ /* 0x001fe2000f8e00ff */
[----:B------:R-:W-:Y:S01]  /*0100*/  UIADD3 UR5, UPT, UPT, UR4, 0x1, URZ ;  /* 0x0000000104057890 */ /* 0x000fe2000fffe0ff */
[----:B------:R-:W-:Y:S02]  /*0110*/  VIADD R6, R6, 0x1 ;  /* 0x0000000106067836 */ /* 0x000fe40000000000 */
[----:B------:R-:W-:Y:S01]  /*0120*/  VIADD R7, R7, 0x1 ;  /* 0x0000000107077836 */ /* 0x000fe20000000000 */
[----:B------:R-:W-:Y:S01]  /*0130*/  UISETP.NE.AND UP0, UPT, UR5, 0x64, UPT ;  /* 0x000000640500788c */ /* 0x000fe2000bf05270 */
[----:B------:R-:W-:Y:S02]  /*0140*/  IMAD.MOV.U32 R3, RZ, RZ, RZ ;  /* 0x000000ffff037224 */ /* 0x000fe400078e00ff */
[----:B------:R-:W-:Y:S01]  /*0150*/  IMAD.MOV.U32 R0, RZ, RZ, RZ ;  /* 0x000000ffff007224 */ /* 0x000fe200078e00ff */
[----:B------:R-:W-:-:S02]  /*0160*/  UMOV UR4, UR5 ;  /* 0x0000000500047c82 */ /* 0x000fc40008000000 */
[----:B------:R-:W-:Y:S01]  /*0170*/  ULOP3.LUT UP1, URZ, UR4, 0xf, URZ, 0xc0, !UPT ;  /* 0x0000000f04ff7892 */ /* 0x000fe2000f82c0ff */
[----:B------:R-:W-:Y:S10]  /*0180*/  BRA.U !UP2, `(.L_x_0) ;  /* 0x000000010a907547 */ /* 0x000ff4000b800000 */
[----:B------:R-:W-:Y:S01]  /*0190*/  ULOP3.LUT UR5, UR4, 0x7ffffff0, URZ, 0xc0, !UPT ;  /* 0x7ffffff004057892 */ /* 0x000fe2000f8ec0ff */
[----:B------:R-:W-:Y:S02]  /*01a0*/  IMAD.MOV.U32 R0, RZ, RZ, RZ ;  /* 0x000000ffff007224 */ /* 0x000fe400078e00ff */
[----:B------:R-:W-:Y:S01]  /*01b0*/  IMAD.U32 R13, RZ, RZ, UR6 ;  /* 0x00000006ff0d7e24 */ /* 0x000fe2000f8e00ff */
[----:B------:R-:W-:Y:S01]  /*01c0*/  UIADD3 UR8, UPT, UPT, -UR5, URZ, URZ ;  /* 0x000000ff05087290 */ /* 0x000fe2000fffe1ff */
[----:B------:R-:W-:Y:S02]  /*01d0*/  IMAD.U32 R5, RZ, RZ, UR7 ;  /* 0x00000007ff057e24 */ /* 0x000fe4000f8e00ff */
[----:B------:R-:W-:-:S09]  /*01e0*/  IMAD.U32 R3, RZ, RZ, UR5 ;  /* 0x00000005ff037e24 */ /* 0x000fd2000f8e00ff */
.L_x_1:
[----:B------:R-:W-:-:S05]  /*01f0*/  IMAD.MOV.U32 R4, RZ, RZ, R13 ;  /* 0x000000ffff047224 */ /* 0x000fca00078e000d */
[----:B------:R-:W2:Y:S04]  /*0200*/  LDG.E R13, desc[UR10][R4.64+-0x20] ;  /* 0xffffe00a040d7981 */ /* 0x000ea8000c1e1900 */
[----:B------:R-:W2:Y:S04]  /*0210*/  LDG.E R12, desc[UR10][R4.64+-0x1c] ;  /* 0xffffe40a040c7981 */ /* 0x000ea8000c1e1900 */
[----:B------:R-:W3:Y:S04]  /*0220*/  LDG.E R15, desc[UR10][R4.64+-0x18] ;  /* 0xffffe80a040f7981 */ /* 0x000ee8000c1e1900 */
[----:B------:R-:W3:Y:S04]  /*0230*/  LDG.E R14, desc[UR10][R4.64+-0x14] ;  /* 0xffffec0a040e7981 */ /* 0x000ee8000c1e1900 */
[----:B------:R-:W4:Y:S04]  /*0240*/  LDG.E R17, desc[UR10][R4.64+-0x10] ;  /* 0xfffff00a04117981 */ /* 0x000f28000c1e1900 */
[----:B------:R-:W4:Y:S04]  /*0250*/  LDG.E R16, desc[UR10][R4.64+-0xc] ;  /* 0xfffff40a04107981 */ /* 0x000f28000c1e1900 */
[----:B------:R-:W5:Y:S04]  /*0260*/  LDG.E R19, desc[UR10][R4.64+-0x8] ;  /* 0xfffff80a04137981 */ /* 0x000f68000c1e1900 */
        /* <DEDUP_REMOVED lines=8> */
[----:B------:R0:W5:Y:S01]  /*02f0*/  LDG.E R8, desc[UR10][R4.64+0x1c] ;  /* 0x00001c0a04087981 */ /* 0x000162000c1e1900 */
[----:B------:R-:W-:-:S04]  /*0300*/  UIADD3 UR8, UPT, UPT, UR8, 0x10, URZ ;  /* 0x0000001008087890 */ /* 0x000fc8000fffe0ff */
[----:B------:R-:W-:Y:S01]  /*0310*/  UISETP.NE.AND UP2, UPT, UR8, URZ, UPT ;  /* 0x000000ff0800728c */ /* 0x000fe2000bf45270 */
[----:B--2---:R-:W-:Y:S02]  /*0320*/  IADD3 R12, PT, PT, R12, R13, R0 ;  /* 0x0000000d0c0c7210 */ /* 0x004fe40007ffe000 */
[----:B------:R-:W-:-:S05]  /*0330*/  IADD3 R13, P0, PT, R4, 0x40, RZ ;  /* 0x00000040040d7810 */ /* 0x000fca0007f1e0ff */
[----:B0-----:R-:W-:Y:S01]  /*0340*/  IMAD.X R5, RZ, RZ, R5, P0 ;  /* 0x000000ffff057224 */ /* 0x001fe200000e0605 */
[----:B---3--:R-:W-:-:S04]  /*0350*/  IADD3 R12, PT, PT, R14, R15, R12 ;  /* 0x0000000f0e0c7210 */ /* 0x008fc80007ffe00c */
[----:B----4-:R-:W-:-:S04]  /*0360*/  IADD3 R12, PT, PT, R16, R17, R12 ;  /* 0x00000011100c7210 */ /* 0x010fc80007ffe00c */
[----:B-----5:R-:W-:-:S04]  /*0370*/  IADD3 R12, PT, PT, R18, R19, R12 ;  /* 0x00000013120c7210 */ /* 0x020fc80007ffe00c */
[----:B------:R-:W-:-:S04]  /*0380*/  IADD3 R12, PT, PT, R20, R21, R12 ;  /* 0x00000015140c7210 */ /* 0x000fc80007ffe00c */
[----:B------:R-:W-:-:S04]  /*0390*/  IADD3 R12, PT, PT, R22, R23, R12 ;  /* 0x00000017160c7210 */ /* 0x000fc80007ffe00c */
[----:B------:R-:W-:-:S04]  /*03a0*/  IADD3 R10, PT, PT, R11, R10, R12 ;  /* 0x0000000a0b0a7210 */ /* 0x000fc80007ffe00c */
[----:B------:R-:W-:Y:S01]  /*03b0*/  IADD3 R0, PT, PT, R8, R9, R10 ;  /* 0x0000000908007210 */ /* 0x000fe20007ffe00a */
[----:B------:R-:W-:Y:S06]  /*03c0*/  BRA.U UP2, `(.L_x_1) ;  /* 0xfffffffd02887547 */ /* 0x000fec000b83ffff */
.L_x_0:
[----:B------:R-:W-:Y:S05]  /*03d0*/  BRA.U !UP1, `(.L_x_2) ;  /* 0x0000000109c47547 */ /* 0x000fea000b800000 */
[----:B------:R-:W-:-:S04]  /*03e0*/  LOP3.LUT R5, R7, 0xf, RZ, 0xc0, !PT ;  /* 0x0000000f07057812 */ /* 0x000fc800078ec0ff */
[C---:B------:R-:W-:Y:S01]  /*03f0*/  LOP3.LUT P1, RZ, R5.reuse, 0x7, RZ, 0xc0, !PT ;  /* 0x0000000705ff7812 */ /* 0x040fe2000782c0ff */
[----:B------:R-:W-:-:S05]  /*0400*/  VIADD R4, R5, 0xffffffff ;  /* 0xffffffff05047836 */ /* 0x000fca0000000000 */
[----:B------:R-:W-:-:S13]  /*0410*/  ISETP.GE.U32.AND P0, PT, R4, 0x7, PT ;  /* 0x000000070400780c */ /* 0x000fda0003f06070 */
[----:B------:R-:W-:Y:S05]  /*0420*/  @!P0 BRA `(.L_x_3) ;  /* 0x00000000003c8947 */ /* 0x000fea0003800000 */
[----:B------:R-:W0:Y:S02]  /*0430*/  LDC.64 R4, c[0x0][0x380] ;  /* 0x0000e000ff047b82 */ /* 0x000e240000000a00 */
[----:B0-----:R-:W-:-:S05]  /*0440*/  IMAD.WIDE.U32 R4, R3, 0x4, R4 ;  /* 0x0000000403047825 */ /* 0x001fca00078e0004 */
[----:B------:R-:W2:Y:S04]  /*0450*/  LDG.E R9, desc[UR10][R4.64] ;  /* 0x0000000a04097981 */ /* 0x000ea8000c1e1900 */
[----:B------:R-:W2:Y:S04]  /*0460*/  LDG.E R8, desc[UR10][R4.64+0x4] ;  /* 0x0000040a04087981 */ /* 0x000ea8000c1e1900 */
[----:B------:R-:W3:Y:S04]  /*0470*/  LDG.E R11, desc[UR10][R4.64+0x8] ;  /* 0x0000080a040b7981 */ /* 0x000ee8000c1e1900 */
[----:B------:R-:W3:Y:S04]  /*0480*/  LDG.E R10, desc[UR10][R4.64+0xc] ;  /* 0x00000c0a040a7981 */ /* 0x000ee8000c1e1900 */
[----:B------:R-:W4:Y:S04]  /*0490*/  LDG.E R13, desc[UR10][R4.64+0x10] ;  /* 0x0000100a040d7981 */ /* 0x000f28000c1e1900 */
[----:B------:R-:W4:Y:S04]  /*04a0*/  LDG.E R12, desc[UR10][R4.64+0x14] ;  /* 0x0000140a040c7981 */ /* 0x000f28000c1e1900 */
[----:B------:R-:W5:Y:S04]  /*04b0*/  LDG.E R15, desc[UR10][R4.64+0x18] ;  /* 0x0000180a040f7981 */ /* 0x000f68000c1e1900 */
[----:B------:R-:W5:Y:S01]  /*04c0*/  LDG.E R14, desc[UR10][R4.64+0x1c] ;  /* 0x00001c0a040e7981 */ /* 0x000f62000c1e1900 */
[----:B------:R-:W-:Y:S01]  /*04d0*/  VIADD R3, R3, 0x8 ;  /* 0x0000000803037836 */ /* 0x000fe20000000000 */
[----:B--2---:R-:W-:-:S04]  /*04e0*/  IADD3 R8, PT, PT, R8, R9, R0 ;  /* 0x0000000908087210 */ /* 0x004fc80007ffe000 */
[----:B---3--:R-:W-:-:S04]  /*04f0*/  IADD3 R8, PT, PT, R10, R11, R8 ;  /* 0x0000000b0a087210 */ /* 0x008fc80007ffe008 */
[----:B----4-:R-:W-:-:S04]  /*0500*/  IADD3 R8, PT, PT, R12, R13, R8 ;  /* 0x0000000d0c087210 */ /* 0x010fc80007ffe008 */
[----:B-----5:R-:W-:-:S07]  /*0510*/  IADD3 R0, PT, PT, R14, R15, R8 ;  /* 0x0000000f0e007210 */ /* 0x020fce0007ffe008 */
.L_x_3:
[----:B------:R-:W-:Y:S05]  /*0520*/  @!P1 BRA `(.L_x_2) ;  /* 0x0000000000709947 */ /* 0x000fea0003800000 */
[----:B------:R-:W-:-:S04]  /*0530*/  LOP3.LUT R4, R6, 0xffff, RZ, 0xc0, !PT ;  /* 0x0000ffff06047812 */ /* 0x000fc800078ec0ff */
[C---:B------:R-:W-:Y:S02]  /*0540*/  LOP3.LUT R5, R4.reuse, 0x7, RZ, 0xc0, !PT ;  /* 0x0000000704057812 */ /* 0x040fe400078ec0ff */
[----:B------:R-:W-:-:S03]  /*0550*/  LOP3.LUT R8, R4, 0x3, RZ, 0xc0, !PT ;  /* 0x0000000304087812 */ /* 0x000fc600078ec0ff */
[----:B------:R-:W-:Y:S01]  /*0560*/  VIADD R5, R5, 0xffffffff ;  /* 0xffffffff05057836 */ /* 0x000fe20000000000 */
[----:B------:R-:W-:-:S04]  /*0570*/  ISETP.NE.AND P1, PT, R8, RZ, PT ;  /* 0x000000ff0800720c */ /* 0x000fc80003f25270 */
[----:B------:R-:W-:-:S13]  /*0580*/  ISETP.GE.U32.AND P0, PT, R5, 0x3, PT ;  /* 0x000000030500780c */ /* 0x000fda0003f06070 */
[----:B------:R-:W-:Y:S05]  /*0590*/  @!P0 BRA `(.L_x_4) ;  /* 0x0000000000248947 */ /* 0x000fea0003800000 */
[----:B------:R-:W0:Y:S02]  /*05a0*/  LDC.64 R4, c[0x0][0x380] ;  /* 0x0000e000ff047b82 */ /* 0x000e240000000a00 */
[----:B0-----:R-:W-:-:S05]  /*05b0*/  IMAD.WIDE.U32 R4, R3, 0x4, R4 ;  /* 0x0000000403047825 */ /* 0x001fca00078e0004 */
[----:B------:R-:W2:Y:S04]  /*05c0*/  LDG.E R9, desc[UR10][R4.64] ;  /* 0x0000000a04097981 */ /* 0x000ea8000c1e1900 */
[----:B------:R-:W2:Y:S04]  /*05d0*/  LDG.E R10, desc[UR10][R4.64+0x4] ;  /* 0x0000040a040a7981 */ /* 0x000ea8000c1e1900 */
[----:B------:R-:W3:Y:S04]  /*05e0*/  LDG.E R11, desc[UR10][R4.64+0x8] ;  /* 0x0000080a040b7981 */ /* 0x000ee8000c1e1900 */
[----:B------:R-:W3:Y:S01]  /*05f0*/  LDG.E R12, desc[UR10][R4.64+0xc] ;  /* 0x00000c0a040c7981 */ /* 0x000ee2000c1e1900 */
[----:B------:R-:W-:Y:S01]  /*0600*/  VIADD R3, R3, 0x4 ;  /* 0x0000000403037836 */ /* 0x000fe20000000000 */
[----:B--2---:R-:W-:-:S04]  /*0610*/  IADD3 R0, PT, PT, R10, R9, R0 ;  /* 0x000000090a007210 */ /* 0x004fc80007ffe000 */
[----:B---3--:R-:W-:-:S07]  /*0620*/  IADD3 R0, PT, PT, R12, R11, R0 ;  /* 0x0000000b0c007210 */ /* 0x008fce0007ffe000 */
.L_x_4:
[----:B------:R-:W-:Y:S05]  /*0630*/  @!P1 BRA `(.L_x_2) ;  /* 0x00000000002c9947 */ /* 0x000fea0003800000 */
[----:B------:R-:W0:Y:S02]  /*0640*/  LDC.64 R4, c[0x0][0x380] ;  /* 0x0000e000ff047b82 */ /* 0x000e240000000a00 */
[----:B0-----:R-:W-:-:S05]  /*0650*/  IMAD.WIDE.U32 R4, R3, 0x4, R4 ;  /* 0x0000000403047825 */ /* 0x001fca00078e0004 */
[----:B------:R-:W2:Y:S01]  /*0660*/  LDG.E R3, desc[UR10][R4.64] ;  /* 0x0000000a04037981 */ /* 0x000ea2000c1e1900 */
[----:B------:R-:W-:Y:S01]  /*0670*/  ISETP.NE.AND P0, PT, R8, 0x1, PT ;  /* 0x000000010800780c */ /* 0x000fe20003f05270 */
[----:B--2---:R-:W-:-:S12]  /*0680*/  IMAD.IADD R0, R0, 0x1, R3 ;  /* 0x0000000100007824 */ /* 0x004fd800078e0203 */
[----:B------:R-:W-:Y:S05]  /*0690*/  @!P0 BRA `(.L_x_2) ;  /* 0x0000000000148947 */ /* 0x000fea0003800000 */
[----:B------:R-:W-:Y:S01]  /*06a0*/  ISETP.NE.AND P0, PT, R8, 0x2, PT ;  /* 0x000000020800780c */ /* 0x000fe20003f05270 */
[----:B------:R-:W2:-:S12]  /*06b0*/  LDG.E R3, desc[UR10][R4.64+0x4] ;  /* 0x0000040a04037981 */ /* 0x000e98000c1e1900 */
[----:B------:R-:W3:Y:S01]  /*06c0*/  @P0 LDG.E R9, desc[UR10][R4.64+0x8] ;  /* 0x0000080a04090981 */ /* 0x000ee2000c1e1900 */
[----:B--2---:R-:W-:-:S04]  /*06d0*/  IMAD.IADD R0, R0, 0x1, R3 ;  /* 0x0000000100007824 */ /* 0x004fc800078e0203 */
[----:B---3--:R-:W-:-:S07]  /*06e0*/  @P0 IMAD.IADD R0, R0, 0x1, R9 ;  /* 0x0000000100000824 */ /* 0x008fce00078e0209 */
.L_x_2:
[----:B------:R-:W0:Y:S02]  /*06f0*/  LDC.64 R4, c[0x0][0x388] ;  /* 0x0000e200ff047b82 */ /* 0x000e240000000a00 */
[----:B0-----:R-:W-:-:S05]  /*0700*/  IMAD.WIDE.U32 R2, R2, 0x4, R4 ;  /* 0x0000000402027825 */ /* 0x001fca00078e0004 */
[----:B------:R0:W-:Y:S01]  /*0710*/  STG.E desc[UR10][R2.64], R0 ;  /* 0x0000000002007986 */ /* 0x0001e2000c10190a */
[----:B------:R-:W-:Y:S05]  /*0720*/  BRA.U UP0, `(.L_x_5) ;  /* 0xfffffff9006c7547 */ /* 0x000fea000b83ffff */
[----:B------:R-:W-:Y:S06]  /*0730*/  BAR.SYNC.DEFER_BLOCKING 0x0 ;  /* 0x0000000000007b1d */ /* 0x000fec0000010000 */
[----:B------:R-:W-:Y:S05]  /*0740*/  EXIT ;  /* 0x000000000000794d */ /* 0x000fea0003800000 */
.L_x_6:
[----:B------:R-:W-:-:S00]  /*0750*/  BRA `(.L_x_6) ;  /* 0xfffffffc00fc7947 */ /* 0x000fc0000383ffff */
[----:B------:R-:W-:-:S00]  /*0760*/  NOP ;  /* 0x0000000000007918 */ /* 0x000fc00000000000 */
        /* <DEDUP_REMOVED lines=9> */
.L_x_7:


//--------------------- .nv.shared.reserved.0     --------------------------
	.section	.nv.shared.reserved.0,"aw",@nobits
	.weak		__nv_reservedSMEM_offset_0_alias
	.size		__nv_reservedSMEM_offset_0_alias, 0, 64
	.other		__nv_reservedSMEM_offset_0_alias,@"STO_CUDA_RESERVED_SHARED STV_DEFAULT"
__nv_reservedSMEM_offset_0_alias:
	.zero		0
	.zero		64


//--------------------- .nv.constant0._Z4scanPiS_ --------------------------
	.section	.nv.constant0._Z4scanPiS_,"a",@progbits
	.sectionflags	@""
	.align	4
.nv.constant0._Z4scanPiS_:
	.zero		912


//--------------------- SYMBOLS --------------------------

	.type		.nv.reservedSmem.offset0,@object
	.size		.nv.reservedSmem.offset0,0x4
